//
// Generated by NVIDIA NVVM Compiler
//
// Compiler Build ID: CL-36424714
// Cuda compilation tools, release 13.0, V13.0.88
// Based on NVVM 20.0.0
//

.version 9.0
.target sm_100
.address_size 64

	// .globl	hinge_embedding_loss_quantized_kernel

.visible .entry hinge_embedding_loss_quantized_kernel(
	.param .u64 .ptr .align 1 hinge_embedding_loss_quantized_kernel_param_0,
	.param .u64 .ptr .align 1 hinge_embedding_loss_quantized_kernel_param_1,
	.param .u64 .ptr .align 1 hinge_embedding_loss_quantized_kernel_param_2,
	.param .u32 hinge_embedding_loss_quantized_kernel_param_3,
	.param .u32 hinge_embedding_loss_quantized_kernel_param_4,
	.param .f32 hinge_embedding_loss_quantized_kernel_param_5
)
{
	.reg .pred 	%p<11>;
	.reg .b32 	%r<38>;
	.reg .b32 	%f<179>;
	.reg .b64 	%rd<20>;

	ld.param.u64 	%rd5, [hinge_embedding_loss_quantized_kernel_param_0];
	ld.param.u64 	%rd3, [hinge_embedding_loss_quantized_kernel_param_1];
	ld.param.u64 	%rd4, [hinge_embedding_loss_quantized_kernel_param_2];
	ld.param.u32 	%r24, [hinge_embedding_loss_quantized_kernel_param_3];
	ld.param.u32 	%r23, [hinge_embedding_loss_quantized_kernel_param_4];
	ld.param.f32 	%f15, [hinge_embedding_loss_quantized_kernel_param_5];
	cvta.to.global.u64 	%rd1, %rd5;
	mov.u32 	%r25, %ctaid.x;
	mov.u32 	%r26, %ntid.x;
	mov.u32 	%r27, %tid.x;
	mad.lo.s32 	%r1, %r25, %r26, %r27;
	setp.ge.s32 	%p1, %r1, %r24;
	@%p1 bra 	$L__BB0_15;
	setp.lt.s32 	%p2, %r23, 1;
	mov.f32 	%f178, 0f00000000;
	@%p2 bra 	$L__BB0_14;
	mul.lo.s32 	%r2, %r23, %r1;
	cvta.to.global.u64 	%rd6, %rd3;
	mul.wide.s32 	%rd7, %r1, 4;
	add.s64 	%rd8, %rd6, %rd7;
	ld.global.f32 	%f1, [%rd8];
	and.b32  	%r3, %r23, 15;
	setp.lt.u32 	%p3, %r23, 16;
	mov.f32 	%f178, 0f00000000;
	mov.b32 	%r34, 0;
	@%p3 bra 	$L__BB0_5;
	and.b32  	%r34, %r23, 2147483632;
	neg.s32 	%r32, %r34;
	add.s64 	%rd2, %rd1, 32;
	mov.f32 	%f178, 0f00000000;
	mov.u32 	%r31, %r2;
$L__BB0_4:
	.pragma "nounroll";
	mul.wide.s32 	%rd9, %r31, 4;
	add.s64 	%rd10, %rd2, %rd9;
	ld.global.f32 	%f20, [%rd10+-32];
	mov.f32 	%f21, 0f3F000000;
	copysign.f32 	%f22, %f20, %f21;
	add.rz.f32 	%f23, %f20, %f22;
	cvt.rzi.f32.f32 	%f24, %f23;
	fma.rn.f32 	%f25, %f1, %f24, %f178;
	ld.global.f32 	%f26, [%rd10+-28];
	copysign.f32 	%f27, %f26, %f21;
	add.rz.f32 	%f28, %f26, %f27;
	cvt.rzi.f32.f32 	%f29, %f28;
	fma.rn.f32 	%f30, %f1, %f29, %f25;
	ld.global.f32 	%f31, [%rd10+-24];
	copysign.f32 	%f32, %f31, %f21;
	add.rz.f32 	%f33, %f31, %f32;
	cvt.rzi.f32.f32 	%f34, %f33;
	fma.rn.f32 	%f35, %f1, %f34, %f30;
	ld.global.f32 	%f36, [%rd10+-20];
	copysign.f32 	%f37, %f36, %f21;
	add.rz.f32 	%f38, %f36, %f37;
	cvt.rzi.f32.f32 	%f39, %f38;
	fma.rn.f32 	%f40, %f1, %f39, %f35;
	ld.global.f32 	%f41, [%rd10+-16];
	copysign.f32 	%f42, %f41, %f21;
	add.rz.f32 	%f43, %f41, %f42;
	cvt.rzi.f32.f32 	%f44, %f43;
	fma.rn.f32 	%f45, %f1, %f44, %f40;
	ld.global.f32 	%f46, [%rd10+-12];
	copysign.f32 	%f47, %f46, %f21;
	add.rz.f32 	%f48, %f46, %f47;
	cvt.rzi.f32.f32 	%f49, %f48;
	fma.rn.f32 	%f50, %f1, %f49, %f45;
	ld.global.f32 	%f51, [%rd10+-8];
	copysign.f32 	%f52, %f51, %f21;
	add.rz.f32 	%f53, %f51, %f52;
	cvt.rzi.f32.f32 	%f54, %f53;
	fma.rn.f32 	%f55, %f1, %f54, %f50;
	ld.global.f32 	%f56, [%rd10+-4];
	copysign.f32 	%f57, %f56, %f21;
	add.rz.f32 	%f58, %f56, %f57;
	cvt.rzi.f32.f32 	%f59, %f58;
	fma.rn.f32 	%f60, %f1, %f59, %f55;
	ld.global.f32 	%f61, [%rd10];
	copysign.f32 	%f62, %f61, %f21;
	add.rz.f32 	%f63, %f61, %f62;
	cvt.rzi.f32.f32 	%f64, %f63;
	fma.rn.f32 	%f65, %f1, %f64, %f60;
	ld.global.f32 	%f66, [%rd10+4];
	copysign.f32 	%f67, %f66, %f21;
	add.rz.f32 	%f68, %f66, %f67;
	cvt.rzi.f32.f32 	%f69, %f68;
	fma.rn.f32 	%f70, %f1, %f69, %f65;
	ld.global.f32 	%f71, [%rd10+8];
	copysign.f32 	%f72, %f71, %f21;
	add.rz.f32 	%f73, %f71, %f72;
	cvt.rzi.f32.f32 	%f74, %f73;
	fma.rn.f32 	%f75, %f1, %f74, %f70;
	ld.global.f32 	%f76, [%rd10+12];
	copysign.f32 	%f77, %f76, %f21;
	add.rz.f32 	%f78, %f76, %f77;
	cvt.rzi.f32.f32 	%f79, %f78;
	fma.rn.f32 	%f80, %f1, %f79, %f75;
	ld.global.f32 	%f81, [%rd10+16];
	copysign.f32 	%f82, %f81, %f21;
	add.rz.f32 	%f83, %f81, %f82;
	cvt.rzi.f32.f32 	%f84, %f83;
	fma.rn.f32 	%f85, %f1, %f84, %f80;
	ld.global.f32 	%f86, [%rd10+20];
	copysign.f32 	%f87, %f86, %f21;
	add.rz.f32 	%f88, %f86, %f87;
	cvt.rzi.f32.f32 	%f89, %f88;
	fma.rn.f32 	%f90, %f1, %f89, %f85;
	ld.global.f32 	%f91, [%rd10+24];
	copysign.f32 	%f92, %f91, %f21;
	add.rz.f32 	%f93, %f91, %f92;
	cvt.rzi.f32.f32 	%f94, %f93;
	fma.rn.f32 	%f95, %f1, %f94, %f90;
	ld.global.f32 	%f96, [%rd10+28];
	copysign.f32 	%f97, %f96, %f21;
	add.rz.f32 	%f98, %f96, %f97;
	cvt.rzi.f32.f32 	%f99, %f98;
	fma.rn.f32 	%f178, %f1, %f99, %f95;
	add.s32 	%r32, %r32, 16;
	add.s32 	%r31, %r31, 16;
	setp.ne.s32 	%p4, %r32, 0;
	@%p4 bra 	$L__BB0_4;
$L__BB0_5:
	setp.eq.s32 	%p5, %r3, 0;
	@%p5 bra 	$L__BB0_14;
	and.b32  	%r11, %r23, 7;
	setp.lt.u32 	%p6, %r3, 8;
	@%p6 bra 	$L__BB0_8;
	add.s32 	%r29, %r34, %r2;
	mul.wide.s32 	%rd11, %r29, 4;
	add.s64 	%rd12, %rd1, %rd11;
	ld.global.f32 	%f101, [%rd12];
	mov.f32 	%f102, 0f3F000000;
	copysign.f32 	%f103, %f101, %f102;
	add.rz.f32 	%f104, %f101, %f103;
	cvt.rzi.f32.f32 	%f105, %f104;
	fma.rn.f32 	%f106, %f1, %f105, %f178;
	ld.global.f32 	%f107, [%rd12+4];
	copysign.f32 	%f108, %f107, %f102;
	add.rz.f32 	%f109, %f107, %f108;
	cvt.rzi.f32.f32 	%f110, %f109;
	fma.rn.f32 	%f111, %f1, %f110, %f106;
	ld.global.f32 	%f112, [%rd12+8];
	copysign.f32 	%f113, %f112, %f102;
	add.rz.f32 	%f114, %f112, %f113;
	cvt.rzi.f32.f32 	%f115, %f114;
	fma.rn.f32 	%f116, %f1, %f115, %f111;
	ld.global.f32 	%f117, [%rd12+12];
	copysign.f32 	%f118, %f117, %f102;
	add.rz.f32 	%f119, %f117, %f118;
	cvt.rzi.f32.f32 	%f120, %f119;
	fma.rn.f32 	%f121, %f1, %f120, %f116;
	ld.global.f32 	%f122, [%rd12+16];
	copysign.f32 	%f123, %f122, %f102;
	add.rz.f32 	%f124, %f122, %f123;
	cvt.rzi.f32.f32 	%f125, %f124;
	fma.rn.f32 	%f126, %f1, %f125, %f121;
	ld.global.f32 	%f127, [%rd12+20];
	copysign.f32 	%f128, %f127, %f102;
	add.rz.f32 	%f129, %f127, %f128;
	cvt.rzi.f32.f32 	%f130, %f129;
	fma.rn.f32 	%f131, %f1, %f130, %f126;
	ld.global.f32 	%f132, [%rd12+24];
	copysign.f32 	%f133, %f132, %f102;
	add.rz.f32 	%f134, %f132, %f133;
	cvt.rzi.f32.f32 	%f135, %f134;
	fma.rn.f32 	%f136, %f1, %f135, %f131;
	ld.global.f32 	%f137, [%rd12+28];
	copysign.f32 	%f138, %f137, %f102;
	add.rz.f32 	%f139, %f137, %f138;
	cvt.rzi.f32.f32 	%f140, %f139;
	fma.rn.f32 	%f178, %f1, %f140, %f136;
	add.s32 	%r34, %r34, 8;
$L__BB0_8:
	setp.eq.s32 	%p7, %r11, 0;
	@%p7 bra 	$L__BB0_14;
	and.b32  	%r14, %r23, 3;
	setp.lt.u32 	%p8, %r11, 4;
	@%p8 bra 	$L__BB0_11;
	add.s32 	%r30, %r34, %r2;
	mul.wide.s32 	%rd13, %r30, 4;
	add.s64 	%rd14, %rd1, %rd13;
	ld.global.f32 	%f142, [%rd14];
	mov.f32 	%f143, 0f3F000000;
	copysign.f32 	%f144, %f142, %f143;
	add.rz.f32 	%f145, %f142, %f144;
	cvt.rzi.f32.f32 	%f146, %f145;
	fma.rn.f32 	%f147, %f1, %f146, %f178;
	ld.global.f32 	%f148, [%rd14+4];
	copysign.f32 	%f149, %f148, %f143;
	add.rz.f32 	%f150, %f148, %f149;
	cvt.rzi.f32.f32 	%f151, %f150;
	fma.rn.f32 	%f152, %f1, %f151, %f147;
	ld.global.f32 	%f153, [%rd14+8];
	copysign.f32 	%f154, %f153, %f143;
	add.rz.f32 	%f155, %f153, %f154;
	cvt.rzi.f32.f32 	%f156, %f155;
	fma.rn.f32 	%f157, %f1, %f156, %f152;
	ld.global.f32 	%f158, [%rd14+12];
	copysign.f32 	%f159, %f158, %f143;
	add.rz.f32 	%f160, %f158, %f159;
	cvt.rzi.f32.f32 	%f161, %f160;
	fma.rn.f32 	%f178, %f1, %f161, %f157;
	add.s32 	%r34, %r34, 4;
$L__BB0_11:
	setp.eq.s32 	%p9, %r14, 0;
	@%p9 bra 	$L__BB0_14;
	add.s32 	%r37, %r34, %r2;
	neg.s32 	%r36, %r14;
$L__BB0_13:
	.pragma "nounroll";
	mul.wide.s32 	%rd15, %r37, 4;
	add.s64 	%rd16, %rd1, %rd15;
	ld.global.f32 	%f162, [%rd16];
	mov.f32 	%f163, 0f3F000000;
	copysign.f32 	%f164, %f162, %f163;
	add.rz.f32 	%f165, %f162, %f164;
	cvt.rzi.f32.f32 	%f166, %f165;
	fma.rn.f32 	%f178, %f1, %f166, %f178;
	add.s32 	%r37, %r37, 1;
	add.s32 	%r36, %r36, 1;
	setp.ne.s32 	%p10, %r36, 0;
	@%p10 bra 	$L__BB0_13;
$L__BB0_14:
	add.f32 	%f167, %f15, %f178;
	add.f32 	%f168, %f167, 0fBF800000;
	max.f32 	%f169, %f168, 0f00000000;
	cvta.to.global.u64 	%rd17, %rd4;
	mul.wide.s32 	%rd18, %r1, 4;
	add.s64 	%rd19, %rd17, %rd18;
	st.global.f32 	[%rd19], %f169;
$L__BB0_15:
	ret;

}


// ===== COMPILED SASS (sm_100) =====

	.target	sm_100

	.elftype	@"ET_EXEC"


//--------------------- .note.nv.tkinfo           --------------------------
	.section	.note.nv.tkinfo,"",@"SHT_NOTE"
	.sectionflags	@"SHF_NOTE_NV_TKINFO"
	.tkinfo
        /*0018*/ 	.word	0x00000002
        /*0030*/ 	.string	""
        /*0030*/ 	.string	"ptxas"
        /*0030*/ 	.string	"Cuda compilation tools, release 13.0, V13.0.88"
        /*0030*/ 	.string	"Build cuda_13.0.r13.0/compiler.36424714_0"
        /*0030*/ 	.string	"-arch sm_100 -m 64 "



//--------------------- .note.nv.cuinfo           --------------------------
	.section	.note.nv.cuinfo,"",@"SHT_NOTE"
	.sectionflags	@"SHF_NOTE_NV_CUINFO"
        /*0018*/ 	.short	0x0002
        /*001a*/ 	.short	0x0064
        /*001c*/ 	.short	0x0082
	.zero		2


//--------------------- .nv.info                  --------------------------
	.section	.nv.info,"",@"SHT_CUDA_INFO"
	.align	4


	//----- nvinfo : EIATTR_REGCOUNT
	.align		4
        /*0000*/ 	.byte	0x04, 0x2f
        /*0002*/ 	.short	(.L_1 - .L_0)
	.align		4
.L_0:
        /*0004*/ 	.word	index@(hinge_embedding_loss_quantized_kernel)
        /*0008*/ 	.word	0x00000020


	//----- nvinfo : EIATTR_FRAME_SIZE
	.align		4
.L_1:
        /*000c*/ 	.byte	0x04, 0x11
        /*000e*/ 	.short	(.L_3 - .L_2)
	.align		4
.L_2:
        /*0010*/ 	.word	index@(hinge_embedding_loss_quantized_kernel)
        /*0014*/ 	.word	0x00000000


	//----- nvinfo : EIATTR_MIN_STACK_SIZE
	.align		4
.L_3:
        /*0018*/ 	.byte	0x04, 0x12
        /*001a*/ 	.short	(.L_5 - .L_4)
	.align		4
.L_4:
        /*001c*/ 	.word	index@(hinge_embedding_loss_quantized_kernel)
        /*0020*/ 	.word	0x00000000
.L_5:


//--------------------- .nv.compat                --------------------------
	.section	.nv.compat,"",@"SHT_CUDA_COMPAT_INFO"
	.align	4
        /*0000*/ 	.byte	0x02, 0x09, 0x00, 0x00, 0x02, 0x02, 0x01, 0x00, 0x02, 0x05, 0x05, 0x00, 0x03, 0x07, 0x01, 0x01
        /*0010*/ 	.byte	0x02, 0x03, 0x00, 0x00, 0x02, 0x06, 0x01, 0x00, 0x04, 0x0b, 0x08, 0x00, 0x09, 0x00, 0x00, 0x00
        /*0020*/ 	.byte	0x00, 0x00, 0x00, 0x00


//--------------------- .nv.info.hinge_embedding_loss_quantized_kernel --------------------------
	.section	.nv.info.hinge_embedding_loss_quantized_kernel,"",@"SHT_CUDA_INFO"
	.sectionflags	@""
	.align	4


	//----- nvinfo : EIATTR_CUDA_API_VERSION
	.align		4
        /*0000*/ 	.byte	0x04, 0x37
        /*0002*/ 	.short	(.L_7 - .L_6)
.L_6:
        /*0004*/ 	.word	0x00000082


	//----- nvinfo : EIATTR_KPARAM_INFO
	.align		4
.L_7:
        /*0008*/ 	.byte	0x04, 0x17
        /*000a*/ 	.short	(.L_9 - .L_8)
.L_8:
        /*000c*/ 	.word	0x00000000
        /*0010*/ 	.short	0x0005
        /*0012*/ 	.short	0x0020
        /*0014*/ 	.byte	0x00, 0xf0, 0x11, 0x00


	//----- nvinfo : EIATTR_KPARAM_INFO
	.align		4
.L_9:
        /*0018*/ 	.byte	0x04, 0x17
        /*001a*/ 	.short	(.L_11 - .L_10)
.L_10:
        /*001c*/ 	.word	0x00000000
        /*0020*/ 	.short	0x0004
        /*0022*/ 	.short	0x001c
        /*0024*/ 	.byte	0x00, 0xf0, 0x11, 0x00


	//----- nvinfo : EIATTR_KPARAM_INFO
	.align		4
.L_11:
        /*0028*/ 	.byte	0x04, 0x17
        /*002a*/ 	.short	(.L_13 - .L_12)
.L_12:
        /*002c*/ 	.word	0x00000000
        /*0030*/ 	.short	0x0003
        /*0032*/ 	.short	0x0018
        /*0034*/ 	.byte	0x00, 0xf0, 0x11, 0x00


	//----- nvinfo : EIATTR_KPARAM_INFO
	.align		4
.L_13:
        /*0038*/ 	.byte	0x04, 0x17
        /*003a*/ 	.short	(.L_15 - .L_14)
.L_14:
        /*003c*/ 	.word	0x00000000
        /*0040*/ 	.short	0x0002
        /*0042*/ 	.short	0x0010
        /*0044*/ 	.byte	0x00, 0xf5, 0x21, 0x00


	//----- nvinfo : EIATTR_KPARAM_INFO
	.align		4
.L_15:
        /*0048*/ 	.byte	0x04, 0x17
        /*004a*/ 	.short	(.L_17 - .L_16)
.L_16:
        /*004c*/ 	.word	0x00000000
        /*0050*/ 	.short	0x0001
        /*0052*/ 	.short	0x0008
        /*0054*/ 	.byte	0x00, 0xf5, 0x21, 0x00


	//----- nvinfo : EIATTR_KPARAM_INFO
	.align		4
.L_17:
        /*0058*/ 	.byte	0x04, 0x17
        /*005a*/ 	.short	(.L_19 - .L_18)
.L_18:
        /*005c*/ 	.word	0x00000000
        /*0060*/ 	.short	0x0000
        /*0062*/ 	.short	0x0000
        /*0064*/ 	.byte	0x00, 0xf5, 0x21, 0x00


	//----- nvinfo : EIATTR_SPARSE_MMA_MASK
	.align		4
.L_19:
        /*0068*/ 	.byte	0x03, 0x50
        /*006a*/ 	.short	0x0000


	//----- nvinfo : EIATTR_MAXREG_COUNT
	.align		4
        /*006c*/ 	.byte	0x03, 0x1b
        /*006e*/ 	.short	0x00ff


	//----- nvinfo : EIATTR_MERCURY_ISA_VERSION
	.align		4
        /*0070*/ 	.byte	0x03, 0x5f
        /*0072*/ 	.short	0x0101


	//----- nvinfo : EIATTR_VRC_CTA_INIT_COUNT
	.align		4
        /*0074*/ 	.byte	0x02, 0x4a
	.zero		1
	.zero		1


	//----- nvinfo : EIATTR_EXIT_INSTR_OFFSETS
	.align		4
        /*0078*/ 	.byte	0x04, 0x1c
        /*007a*/ 	.short	(.L_21 - .L_20)


	//   ....[0]....
.L_20:
        /*007c*/ 	.word	0x00000070


	//   ....[1]....
        /*0080*/ 	.word	0x00000dc0


	//----- nvinfo : EIATTR_CBANK_PARAM_SIZE
	.align		4
.L_21:
        /*0084*/ 	.byte	0x03, 0x19
        /*0086*/ 	.short	0x0024


	//----- nvinfo : EIATTR_PARAM_CBANK
	.align		4
        /*0088*/ 	.byte	0x04, 0x0a
        /*008a*/ 	.short	(.L_23 - .L_22)
	.align		4
.L_22:
        /*008c*/ 	.word	index@(.nv.constant0.hinge_embedding_loss_quantized_kernel)
        /*0090*/ 	.short	0x0380
        /*0092*/ 	.short	0x0024


	//----- nvinfo : EIATTR_SW_WAR
	.align		4
.L_23:
        /*0094*/ 	.byte	0x04, 0x36
        /*0096*/ 	.short	(.L_25 - .L_24)
.L_24:
        /*0098*/ 	.word	0x00000008
.L_25:


//--------------------- .nv.callgraph             --------------------------
	.section	.nv.callgraph,"",@"SHT_CUDA_CALLGRAPH"
	.align	4
	.sectionentsize	8
	.align		4
        /*0000*/ 	.word	0x00000000
	.align		4
        /*0004*/ 	.word	0xffffffff
	.align		4
        /*0008*/ 	.word	0x00000000
	.align		4
        /*000c*/ 	.word	0xfffffffe
	.align		4
        /*0010*/ 	.word	0x00000000
	.align		4
        /*0014*/ 	.word	0xfffffffd
	.align		4
        /*0018*/ 	.word	0x00000000
	.align		4
        /*001c*/ 	.word	0xfffffffc


//--------------------- .text.hinge_embedding_loss_quantized_kernel --------------------------
	.section	.text.hinge_embedding_loss_quantized_kernel,"ax",@progbits
	.align	128
        .global         hinge_embedding_loss_quantized_kernel
        .type           hinge_embedding_loss_quantized_kernel,@function
        .size           hinge_embedding_loss_quantized_kernel,(.L_x_7 - hinge_embedding_loss_quantized_kernel)
        .other          hinge_embedding_loss_quantized_kernel,@"STO_CUDA_ENTRY STV_DEFAULT"
hinge_embedding_loss_quantized_kernel:
.text.hinge_embedding_loss_quantized_kernel:
[----:B------:R-:W-:Y:S01]  /*0000*/  LDC R1, c[0x0][0x37c] ;  /* 0x0000df00ff017b82 */ /* 0x000fe20000000800 */
[----:B------:R-:W0:Y:S07]  /*0010*/  S2R R3, SR_TID.X ;  /* 0x0000000000037919 */ /* 0x000e2e0000002100 */
[----:B------:R-:W0:Y:S01]  /*0020*/  S2UR UR4, SR_CTAID.X ;  /* 0x00000000000479c3 */ /* 0x000e220000002500 */
[----:B------:R-:W1:Y:S07]  /*0030*/  LDCU UR5, c[0x0][0x398] ;  /* 0x00007300ff0577ac */ /* 0x000e6e0008000800 */
[----:B------:R-:W0:Y:S02]  /*0040*/  LDC R0, c[0x0][0x360] ;  /* 0x0000d800ff007b82 */ /* 0x000e240000000800 */
[----:B0-----:R-:W-:-:S05]  /*0050*/  IMAD R0, R0, UR4, R3 ;  /* 0x0000000400007c24 */ /* 0x001fca000f8e0203 */
[----:B-1----:R-:W-:-:S13]  /*0060*/  ISETP.GE.AND P0, PT, R0, UR5, PT ;  /* 0x0000000500007c0c */ /* 0x002fda000bf06270 */
[----:B------:R-:W-:Y:S05]  /*0070*/  @P0 EXIT ;  /* 0x000000000000094d */ /* 0x000fea0003800000 */
[----:B------:R-:W0:Y:S01]  /*0080*/  LDCU UR7, c[0x0][0x39c] ;  /* 0x00007380ff0777ac */ /* 0x000e220008000800 */
[----:B------:R-:W-:Y:S01]  /*0090*/  HFMA2 R16, -RZ, RZ, 0, 0 ;  /* 0x00000000ff107431 */ /* 0x000fe200000001ff */
[----:B------:R-:W1:Y:S01]  /*00a0*/  LDCU.64 UR12, c[0x0][0x358] ;  /* 0x00006b00ff0c77ac */ /* 0x000e620008000a00 */
[----:B0-----:R-:W-:-:S09]  /*00b0*/  UISETP.GE.AND UP0, UPT, UR7, 0x1, UPT ;  /* 0x000000010700788c */ /* 0x001fd2000bf06270 */
[----:B-1----:R-:W-:Y:S05]  /*00c0*/  BRA.U !UP0, `(.L_x_0) ;  /* 0x0000000d08207547 */ /* 0x002fea000b800000 */
[----:B------:R-:W0:Y:S02]  /*00d0*/  LDC.64 R2, c[0x0][0x388] ;  /* 0x0000e200ff027b82 */ /* 0x000e240000000a00 */
[----:B0-----:R-:W-:-:S05]  /*00e0*/  IMAD.WIDE R2, R0, 0x4, R2 ;  /* 0x0000000400027825 */ /* 0x001fca00078e0202 */
[----:B------:R0:W5:Y:S01]  /*00f0*/  LDG.E R5, desc[UR12][R2.64] ;  /* 0x0000000c02057981 */ /* 0x000162000c1e1900 */
[----:B------:R-:W-:Y:S02]  /*0100*/  UISETP.GE.U32.AND UP1, UPT, UR7, 0x10, UPT ;  /* 0x000000100700788c */ /* 0x000fe4000bf26070 */
[----:B------:R-:W-:Y:S01]  /*0110*/  IMAD R6, R0, UR7, RZ ;  /* 0x0000000700067c24 */ /* 0x000fe2000f8e02ff */
[----:B------:R-:W-:Y:S01]  /*0120*/  ULOP3.LUT UR10, UR7, 0xf, URZ, 0xc0, !UPT ;  /* 0x0000000f070a7892 */ /* 0x000fe2000f8ec0ff */
[----:B------:R-:W-:Y:S01]  /*0130*/  MOV R16, RZ ;  /* 0x000000ff00107202 */ /* 0x000fe20000000f00 */
[----:B------:R-:W-:Y:S02]  /*0140*/  UMOV UR4, URZ ;  /* 0x000000ff00047c82 */ /* 0x000fe40008000000 */
[----:B------:R-:W-:Y:S02]  /*0150*/  UISETP.NE.AND UP0, UPT, UR10, URZ, UPT ;  /* 0x000000ff0a00728c */ /* 0x000fe4000bf05270 */
[----:B0-----:R-:W-:Y:S09]  /*0160*/  BRA.U !UP1, `(.L_x_1) ;  /* 0x00000005097c7547 */ /* 0x001ff2000b800000 */
[----:B------:R-:W0:Y:S01]  /*0170*/  LDCU.64 UR8, c[0x0][0x380] ;  /* 0x00007000ff0877ac */ /* 0x000e220008000a00 */
[----:B------:R-:W-:Y:S02]  /*0180*/  MOV R16, RZ ;  /* 0x000000ff00107202 */ /* 0x000fe40000000f00 */
[----:B------:R-:W-:Y:S01]  /*0190*/  MOV R4, R6 ;  /* 0x0000000600047202 */ /* 0x000fe20000000f00 */
[----:B------:R-:W-:Y:S02]  /*01a0*/  ULOP3.LUT UR4, UR7, 0x7ffffff0, URZ, 0xc0, !UPT ;  /* 0x7ffffff007047892 */ /* 0x000fe4000f8ec0ff */
[----:B0-----:R-:W-:Y:S02]  /*01b0*/  UIADD3 UR5, UP1, UPT, UR8, 0x20, URZ ;  /* 0x0000002008057890 */ /* 0x001fe4000ff3e0ff */
[----:B------:R-:W-:Y:S02]  /*01c0*/  UIADD3 UR8, UPT, UPT, -UR4, URZ, URZ ;  /* 0x000000ff04087290 */ /* 0x000fe4000fffe1ff */
[----:B------:R-:W-:-:S12]  /*01d0*/  UIADD3.X UR6, UPT, UPT, URZ, UR9, URZ, UP1, !UPT ;  /* 0x00000009ff067290 */ /* 0x000fd80008ffe4ff */
.L_x_2:
[----:B------:R-:W-:Y:S02]  /*01e0*/  MOV R2, UR5 ;  /* 0x0000000500027c02 */ /* 0x000fe40008000f00 */
[----:B------:R-:W-:-:S03]  /*01f0*/  MOV R3, UR6 ;  /* 0x0000000600037c02 */ /* 0x000fc60008000f00 */
[----:B------:R-:W-:-:S05]  /*0200*/  IMAD.WIDE R2, R4, 0x4, R2 ;  /* 0x0000000404027825 */ /* 0x000fca00078e0202 */
[----:B------:R-:W2:Y:S04]  /*0210*/  LDG.E R29, desc[UR12][R2.64+-0x20] ;  /* 0xffffe00c021d7981 */ /* 0x000ea8000c1e1900 */
[----:B------:R-:W3:Y:S04]  /*0220*/  LDG.E R20, desc[UR12][R2.64+-0x1c] ;  /* 0xffffe40c02147981 */ /* 0x000ee8000c1e1900 */
[----:B------:R-:W4:Y:S04]  /*0230*/  LDG.E R27, desc[UR12][R2.64+-0x18] ;  /* 0xffffe80c021b7981 */ /* 0x000f28000c1e1900 */
        /* <DEDUP_REMOVED lines=12> */
[----:B------:R0:W4:Y:S01]  /*0300*/  LDG.E R15, desc[UR12][R2.64+0x1c] ;  /* 0x00001c0c020f7981 */ /* 0x000122000c1e1900 */
[----:B------:R-:W-:Y:S01]  /*0310*/  HFMA2 R14, -RZ, RZ, 1.75, 0 ;  /* 0x3f000000ff0e7431 */ /* 0x000fe200000001ff */
[----:B------:R-:W-:Y:S01]  /*0320*/  UIADD3 UR8, UPT, UPT, UR8, 0x10, URZ ;  /* 0x0000001008087890 */ /* 0x000fe2000fffe0ff */
[----:B------:R-:W-:-:S03]  /*0330*/  IADD3 R4, PT, PT, R4, 0x10, RZ ;  /* 0x0000001004047810 */ /* 0x000fc60007ffe0ff */
[----:B------:R-:W-:Y:S01]  /*0340*/  UISETP.NE.AND UP1, UPT, UR8, URZ, UPT ;  /* 0x000000ff0800728c */ /* 0x000fe2000bf25270 */
[----:B--2---:R-:W-:-:S05]  /*0350*/  LOP3.LUT R18, R14, 0x80000000, R29, 0xb8, !PT ;  /* 0x800000000e127812 */ /* 0x004fca00078eb81d */
[----:B------:R-:W-:Y:S01]  /*0360*/  FADD.RZ R18, R29, R18 ;  /* 0x000000121d127221 */ /* 0x000fe2000000c000 */
[C---:B---3--:R-:W-:Y:S02]  /*0370*/  LOP3.LUT R29, R14.reuse, 0x80000000, R20, 0xb8, !PT ;  /* 0x800000000e1d7812 */ /* 0x048fe400078eb814 */
[----:B----4-:R-:W-:-:S03]  /*0380*/  LOP3.LUT R22, R14, 0x80000000, R27, 0xb8, !PT ;  /* 0x800000000e167812 */ /* 0x010fc600078eb81b */
[----:B------:R-:W1:Y:S01]  /*0390*/  FRND.TRUNC R18, R18 ;  /* 0x0000001200127307 */ /* 0x000e62000020d000 */
[----:B------:R-:W-:Y:S01]  /*03a0*/  FADD.RZ R20, R20, R29 ;  /* 0x0000001d14147221 */ /* 0x000fe2000000c000 */
[----:B------:R-:W-:Y:S01]  /*03b0*/  FADD.RZ R27, R27, R22 ;  /* 0x000000161b1b7221 */ /* 0x000fe2000000c000 */
[----:B------:R-:W-:-:S05]  /*03c0*/  LOP3.LUT R22, R14, 0x80000000, R25, 0xb8, !PT ;  /* 0x800000000e167812 */ /* 0x000fca00078eb819 */
[----:B------:R-:W2:Y:S01]  /*03d0*/  FRND.TRUNC R20, R20 ;  /* 0x0000001400147307 */ /* 0x000ea2000020d000 */
[----:B------:R-:W-:Y:S01]  /*03e0*/  FADD.RZ R24, R25, R22 ;  /* 0x0000001619187221 */ /* 0x000fe2000000c000 */
[C---:B------:R-:W-:Y:S02]  /*03f0*/  LOP3.LUT R22, R14.reuse, 0x80000000, R23, 0xb8, !PT ;  /* 0x800000000e167812 */ /* 0x040fe400078eb817 */
[----:B------:R-:W-:-:S03]  /*0400*/  LOP3.LUT R26, R14, 0x80000000, R21, 0xb8, !PT ;  /* 0x800000000e1a7812 */ /* 0x000fc600078eb815 */
[----:B------:R-:W-:Y:S01]  /*0410*/  FADD.RZ R22, R23, R22 ;  /* 0x0000001617167221 */ /* 0x000fe2000000c000 */
[----:B0-----:R-:W0:Y:S01]  /*0420*/  FRND.TRUNC R2, R27 ;  /* 0x0000001b00027307 */ /* 0x001e22000020d000 */
[----:B-1---5:R-:W-:Y:S01]  /*0430*/  FFMA R18, R5, R18, R16 ;  /* 0x0000001205127223 */ /* 0x022fe20000000010 */
[----:B------:R-:W-:Y:S01]  /*0440*/  FADD.RZ R16, R21, R26 ;  /* 0x0000001a15107221 */ /* 0x000fe2000000c000 */
[----:B------:R-:W-:Y:S02]  /*0450*/  LOP3.LUT R26, R14, 0x80000000, R19, 0xb8, !PT ;  /* 0x800000000e1a7812 */ /* 0x000fe400078eb813 */
[----:B--2---:R-:W-:-:S03]  /*0460*/  FFMA R20, R5, R20, R18 ;  /* 0x0000001405147223 */ /* 0x004fc60000000012 */
[----:B------:R-:W1:Y:S01]  /*0470*/  FRND.TRUNC R24, R24 ;  /* 0x0000001800187307 */ /* 0x000e62000020d000 */
[----:B------:R-:W-:Y:S01]  /*0480*/  FADD.RZ R18, R19, R26 ;  /* 0x0000001a13127221 */ /* 0x000fe2000000c000 */
[C---:B------:R-:W-:Y:S02]  /*0490*/  LOP3.LUT R26, R14.reuse, 0x80000000, R17, 0xb8, !PT ;  /* 0x800000000e1a7812 */ /* 0x040fe400078eb811 */
[----:B------:R-:W-:Y:S01]  /*04a0*/  LOP3.LUT R3, R14, 0x80000000, R12, 0xb8, !PT ;  /* 0x800000000e037812 */ /* 0x000fe200078eb80c */
[----:B0-----:R-:W-:-:S03]  /*04b0*/  FFMA R20, R5, R2, R20 ;  /* 0x0000000205147223 */ /* 0x001fc60000000014 */
[----:B------:R-:W0:Y:S01]  /*04c0*/  FRND.TRUNC R22, R22 ;  /* 0x0000001600167307 */ /* 0x000e22000020d000 */
[----:B------:R-:W-:Y:S01]  /*04d0*/  FADD.RZ R2, R17, R26 ;  /* 0x0000001a11027221 */ /* 0x000fe2000000c000 */
[----:B------:R-:W-:Y:S01]  /*04e0*/  LOP3.LUT R26, R14, 0x80000000, R13, 0xb8, !PT ;  /* 0x800000000e1a7812 */ /* 0x000fe200078eb80d */
[----:B------:R-:W-:Y:S01]  /*04f0*/  FADD.RZ R12, R12, R3 ;  /* 0x000000030c0c7221 */ /* 0x000fe2000000c000 */
[----:B------:R-:W-:Y:S01]  /*0500*/  LOP3.LUT R3, R14, 0x80000000, R10, 0xb8, !PT ;  /* 0x800000000e037812 */ /* 0x000fe200078eb80a */
[----:B-1----:R-:W-:-:S03]  /*0510*/  FFMA R24, R5, R24, R20 ;  /* 0x0000001805187223 */ /* 0x002fc60000000014 */
[----:B------:R-:W1:Y:S01]  /*0520*/  FRND.TRUNC R16, R16 ;  /* 0x0000001000107307 */ /* 0x000e62000020d000 */
[----:B------:R-:W-:Y:S01]  /*0530*/  FADD.RZ R20, R13, R26 ;  /* 0x0000001a0d147221 */ /* 0x000fe2000000c000 */
[----:B------:R-:W-:Y:S01]  /*0540*/  FADD.RZ R10, R10, R3 ;  /* 0x000000030a0a7221 */ /* 0x000fe2000000c000 */
[----:B------:R-:W-:Y:S01]  /*0550*/  LOP3.LUT R3, R14, 0x80000000, R8, 0xb8, !PT ;  /* 0x800000000e037812 */ /* 0x000fe200078eb808 */
[----:B0-----:R-:W-:-:S04]  /*0560*/  FFMA R22, R5, R22, R24 ;  /* 0x0000001605167223 */ /* 0x001fc80000000018 */
[----:B------:R-:W0:Y:S01]  /*0570*/  FRND.TRUNC R18, R18 ;  /* 0x0000001200127307 */ /* 0x000e22000020d000 */
[----:B------:R-:W-:Y:S01]  /*0580*/  LOP3.LUT R24, R14, 0x80000000, R11, 0xb8, !PT ;  /* 0x800000000e187812 */ /* 0x000fe200078eb80b */
[----:B------:R-:W-:Y:S01]  /*0590*/  FADD.RZ R8, R8, R3 ;  /* 0x0000000308087221 */ /* 0x000fe2000000c000 */
[----:B-1----:R-:W-:-:S05]  /*05a0*/  FFMA R22, R5, R16, R22 ;  /* 0x0000001005167223 */ /* 0x002fca0000000016 */
[----:B------:R-:W1:Y:S01]  /*05b0*/  FRND.TRUNC R2, R2 ;  /* 0x0000000200027307 */ /* 0x000e62000020d000 */
[----:B------:R-:W-:Y:S01]  /*05c0*/  FADD.RZ R16, R11, R24 ;  /* 0x000000180b107221 */ /* 0x000fe2000000c000 */
[----:B0-----:R-:W-:-:S06]  /*05d0*/  FFMA R18, R5, R18, R22 ;  /* 0x0000001205127223 */ /* 0x001fcc0000000016 */
[----:B------:R-:W0:Y:S01]  /*05e0*/  FRND.TRUNC R20, R20 ;  /* 0x0000001400147307 */ /* 0x000e22000020d000 */
[----:B------:R-:W-:-:S05]  /*05f0*/  LOP3.LUT R22, R14, 0x80000000, R9, 0xb8, !PT ;  /* 0x800000000e167812 */ /* 0x000fca00078eb809 */
[----:B------:R-:W-:Y:S01]  /*0600*/  FADD.RZ R22, R9, R22 ;  /* 0x0000001609167221 */ /* 0x000fe2000000c000 */
[----:B-1----:R-:W-:Y:S01]  /*0610*/  FFMA R2, R5, R2, R18 ;  /* 0x0000000205027223 */ /* 0x002fe20000000012 */
[----:B------:R-:W1:Y:S01]  /*0620*/  FRND.TRUNC R12, R12 ;  /* 0x0000000c000c7307 */ /* 0x000e62000020d000 */
[C---:B------:R-:W-:Y:S02]  /*0630*/  LOP3.LUT R18, R14.reuse, 0x80000000, R7, 0xb8, !PT ;  /* 0x800000000e127812 */ /* 0x040fe400078eb807 */
[----:B------:R-:W-:-:S03]  /*0640*/  LOP3.LUT R14, R14, 0x80000000, R15, 0xb8, !PT ;  /* 0x800000000e0e7812 */ /* 0x000fc600078eb80f */
[----:B------:R-:W-:Y:S01]  /*0650*/  FADD.RZ R18, R7, R18 ;  /* 0x0000001207127221 */ /* 0x000fe2000000c000 */
[----:B0-----:R-:W-:Y:S01]  /*0660*/  FFMA R2, R5, R20, R2 ;  /* 0x0000001405027223 */ /* 0x001fe20000000002 */
[----:B------:R-:W0:Y:S01]  /*0670*/  FRND.TRUNC R16, R16 ;  /* 0x0000001000107307 */ /* 0x000e22000020d000 */
[----:B------:R-:W-:Y:S02]  /*0680*/  FADD.RZ R14, R15, R14 ;  /* 0x0000000e0f0e7221 */ /* 0x000fe4000000c000 */
[----:B-1----:R-:W-:-:S05]  /*0690*/  FFMA R2, R5, R12, R2 ;  /* 0x0000000c05027223 */ /* 0x002fca0000000002 */
[----:B------:R-:W1:Y:S01]  /*06a0*/  FRND.TRUNC R10, R10 ;  /* 0x0000000a000a7307 */ /* 0x000e62000020d000 */
[----:B0-----:R-:W-:-:S07]  /*06b0*/  FFMA R3, R5, R16, R2 ;  /* 0x0000001005037223 */ /* 0x001fce0000000002 */
[----:B------:R-:W0:Y:S01]  /*06c0*/  FRND.TRUNC R9, R22 ;  /* 0x0000001600097307 */ /* 0x000e22000020d000 */
[----:B-1----:R-:W-:-:S07]  /*06d0*/  FFMA R10, R5, R10, R3 ;  /* 0x0000000a050a7223 */ /* 0x002fce0000000003 */
[----:B------:R-:W1:Y:S01]  /*06e0*/  FRND.TRUNC R11, R8 ;  /* 0x00000008000b7307 */ /* 0x000e62000020d000 */
[----:B0-----:R-:W-:-:S07]  /*06f0*/  FFMA R10, R5, R9, R10 ;  /* 0x00000009050a7223 */ /* 0x001fce000000000a */
[----:B------:R-:W0:Y:S01]  /*0700*/  FRND.TRUNC R7, R18 ;  /* 0x0000001200077307 */ /* 0x000e22000020d000 */
[----:B-1----:R-:W-:-:S07]  /*0710*/  FFMA R10, R5, R11, R10 ;  /* 0x0000000b050a7223 */ /* 0x002fce000000000a */
[----:B------:R-:W1:Y:S01]  /*0720*/  FRND.TRUNC R3, R14 ;  /* 0x0000000e00037307 */ /* 0x000e62000020d000 */
[----:B0-----:R-:W-:-:S04]  /*0730*/  FFMA R10, R5, R7, R10 ;  /* 0x00000007050a7223 */ /* 0x001fc8000000000a */
[----:B-1----:R-:W-:Y:S01]  /*0740*/  FFMA R16, R5, R3, R10 ;  /* 0x0000000305107223 */ /* 0x002fe2000000000a */
[----:B------:R-:W-:Y:S06]  /*0750*/  BRA.U UP1, `(.L_x_2) ;  /* 0xfffffff901a07547 */ /* 0x000fec000b83ffff */
.L_x_1:
[----:B------:R-:W-:Y:S05]  /*0760*/  BRA.U !UP0, `(.L_x_0) ;  /* 0x0000000508787547 */ /* 0x000fea000b800000 */
[----:B------:R-:W-:Y:S02]  /*0770*/  UISETP.GE.U32.AND UP0, UPT, UR10, 0x8, UPT ;  /* 0x000000080a00788c */ /* 0x000fe4000bf06070 */
[----:B------:R-:W-:-:S04]  /*0780*/  ULOP3.LUT UR6, UR7, 0x7, URZ, 0xc0, !UPT ;  /* 0x0000000707067892 */ /* 0x000fc8000f8ec0ff */
[----:B------:R-:W-:-:S03]  /*0790*/  UISETP.NE.AND UP1, UPT, UR6, URZ, UPT ;  /* 0x000000ff0600728c */ /* 0x000fc6000bf25270 */
[----:B------:R-:W-:Y:S08]  /*07a0*/  BRA.U !UP0, `(.L_x_3) ;  /* 0x0000000108b47547 */ /* 0x000ff0000b800000 */
[----:B------:R-:W0:Y:S01]  /*07b0*/  LDC.64 R8, c[0x0][0x380] ;  /* 0x0000e000ff087b82 */ /* 0x000e220000000a00 */
[----:B------:R-:W-:-:S05]  /*07c0*/  IADD3 R3, PT, PT, R6, UR4, RZ ;  /* 0x0000000406037c10 */ /* 0x000fca000fffe0ff */
[----:B0-----:R-:W-:-:S05]  /*07d0*/  IMAD.WIDE R8, R3, 0x4, R8 ;  /* 0x0000000403087825 */ /* 0x001fca00078e0208 */
[----:B------:R-:W2:Y:S04]  /*07e0*/  LDG.E R10, desc[UR12][R8.64] ;  /* 0x0000000c080a7981 */ /* 0x000ea8000c1e1900 */
[----:B------:R-:W3:Y:S04]  /*07f0*/  LDG.E R12, desc[UR12][R8.64+0x4] ;  /* 0x0000040c080c7981 */ /* 0x000ee8000c1e1900 */
[----:B------:R-:W4:Y:S04]  /*0800*/  LDG.E R14, desc[UR12][R8.64+0x8] ;  /* 0x0000080c080e7981 */ /* 0x000f28000c1e1900 */
[----:B------:R-:W4:Y:S04]  /*0810*/  LDG.E R18, desc[UR12][R8.64+0xc] ;  /* 0x00000c0c08127981 */ /* 0x000f28000c1e1900 */
[----:B------:R-:W4:Y:S04]  /*0820*/  LDG.E R20, desc[UR12][R8.64+0x10] ;  /* 0x0000100c08147981 */ /* 0x000f28000c1e1900 */
[----:B------:R-:W4:Y:S04]  /*0830*/  LDG.E R4, desc[UR12][R8.64+0x14] ;  /* 0x0000140c08047981 */ /* 0x000f28000c1e1900 */
[----:B------:R-:W4:Y:S04]  /*0840*/  LDG.E R2, desc[UR12][R8.64+0x18] ;  /* 0x0000180c08027981 */ /* 0x000f28000c1e1900 */
[----:B------:R0:W4:Y:S01]  /*0850*/  LDG.E R3, desc[UR12][R8.64+0x1c] ;  /* 0x00001c0c08037981 */ /* 0x000122000c1e1900 */
[----:B------:R-:W-:Y:S01]  /*0860*/  MOV R7, 0x3f000000 ;  /* 0x3f00000000077802 */ /* 0x000fe20000000f00 */
[----:B------:R-:W-:-:S03]  /*0870*/  UIADD3 UR4, UPT, UPT, UR4, 0x8, URZ ;  /* 0x0000000804047890 */ /* 0x000fc6000fffe0ff */
[C---:B--2---:R-:W-:Y:S02]  /*0880*/  LOP3.LUT R11, R7.reuse, 0x80000000, R10, 0xb8, !PT ;  /* 0x80000000070b7812 */ /* 0x044fe400078eb80a */
[----:B---3--:R-:W-:-:S03]  /*0890*/  LOP3.LUT R13, R7, 0x80000000, R12, 0xb8, !PT ;  /* 0x80000000070d7812 */ /* 0x008fc600078eb80c */
[----:B------:R-:W-:Y:S01]  /*08a0*/  FADD.RZ R11, R10, R11 ;  /* 0x0000000b0a0b7221 */ /* 0x000fe2000000c000 */
[----:B----4-:R-:W-:Y:S01]  /*08b0*/  LOP3.LUT R15, R7, 0x80000000, R14, 0xb8, !PT ;  /* 0x80000000070f7812 */ /* 0x010fe200078eb80e */
[----:B------:R-:W-:-:S04]  /*08c0*/  FADD.RZ R13, R12, R13 ;  /* 0x0000000d0c0d7221 */ /* 0x000fc8000000c000 */
[----:B------:R-:W1:Y:S01]  /*08d0*/  FRND.TRUNC R11, R11 ;  /* 0x0000000b000b7307 */ /* 0x000e62000020d000 */
[C---:B------:R-:W-:Y:S01]  /*08e0*/  LOP3.LUT R17, R7.reuse, 0x80000000, R18, 0xb8, !PT ;  /* 0x8000000007117812 */ /* 0x040fe200078eb812 */
[----:B------:R-:W-:Y:S01]  /*08f0*/  FADD.RZ R15, R14, R15 ;  /* 0x0000000f0e0f7221 */ /* 0x000fe2000000c000 */
[----:B0-----:R-:W-:-:S03]  /*0900*/  LOP3.LUT R9, R7, 0x80000000, R20, 0xb8, !PT ;  /* 0x8000000007097812 */ /* 0x001fc600078eb814 */
[----:B------:R-:W-:Y:S02]  /*0910*/  FADD.RZ R17, R18, R17 ;  /* 0x0000001112117221 */ /* 0x000fe4000000c000 */
[----:B------:R-:W0:Y:S01]  /*0920*/  FRND.TRUNC R13, R13 ;  /* 0x0000000d000d7307 */ /* 0x000e22000020d000 */
[----:B------:R-:W-:Y:S01]  /*0930*/  LOP3.LUT R19, R7, 0x80000000, R4, 0xb8, !PT ;  /* 0x8000000007137812 */ /* 0x000fe200078eb804 */
[----:B------:R-:W-:-:S04]  /*0940*/  FADD.RZ R9, R20, R9 ;  /* 0x0000000914097221 */ /* 0x000fc8000000c000 */
[----:B------:R-:W-:Y:S01]  /*0950*/  FADD.RZ R19, R4, R19 ;  /* 0x0000001304137221 */ /* 0x000fe2000000c000 */
[----:B-1---5:R-:W-:Y:S01]  /*0960*/  FFMA R16, R5, R11, R16 ;  /* 0x0000000b05107223 */ /* 0x022fe20000000010 */
[----:B------:R-:W1:Y:S01]  /*0970*/  FRND.TRUNC R15, R15 ;  /* 0x0000000f000f7307 */ /* 0x000e62000020d000 */
[----:B------:R-:W-:-:S05]  /*0980*/  LOP3.LUT R11, R7, 0x80000000, R2, 0xb8, !PT ;  /* 0x80000000070b7812 */ /* 0x000fca00078eb802 */
[----:B------:R-:W-:Y:S01]  /*0990*/  FADD.RZ R11, R2, R11 ;  /* 0x0000000b020b7221 */ /* 0x000fe2000000c000 */
[----:B0-----:R-:W-:Y:S01]  /*09a0*/  FFMA R16, R5, R13, R16 ;  /* 0x0000000d05107223 */ /* 0x001fe20000000010 */
[----:B------:R-:W0:Y:S01]  /*09b0*/  FRND.TRUNC R17, R17 ;  /* 0x0000001100117307 */ /* 0x000e22000020d000 */
[----:B------:R-:W-:-:S05]  /*09c0*/  LOP3.LUT R2, R7, 0x80000000, R3, 0xb8, !PT ;  /* 0x8000000007027812 */ /* 0x000fca00078eb803 */
[----:B------:R-:W-:Y:S01]  /*09d0*/  FADD.RZ R2, R3, R2 ;  /* 0x0000000203027221 */ /* 0x000fe2000000c000 */
[C---:B-1----:R-:W-:Y:S01]  /*09e0*/  FFMA R16, R5.reuse, R15, R16 ;  /* 0x0000000f05107223 */ /* 0x042fe20000000010 */
[----:B------:R-:W1:Y:S03]  /*09f0*/  FRND.TRUNC R9, R9 ;  /* 0x0000000900097307 */ /* 0x000e66000020d000 */
[----:B0-----:R-:W-:-:S05]  /*0a00*/  FFMA R16, R5, R17, R16 ;  /* 0x0000001105107223 */ /* 0x001fca0000000010 */
[----:B------:R-:W0:Y:S01]  /*0a10*/  FRND.TRUNC R19, R19 ;  /* 0x0000001300137307 */ /* 0x000e22000020d000 */
[----:B-1----:R-:W-:-:S07]  /*0a20*/  FFMA R16, R5, R9, R16 ;  /* 0x0000000905107223 */ /* 0x002fce0000000010 */
[----:B------:R-:W1:Y:S01]  /*0a30*/  FRND.TRUNC R11, R11 ;  /* 0x0000000b000b7307 */ /* 0x000e62000020d000 */
[----:B0-----:R-:W-:-:S07]  /*0a40*/  FFMA R16, R5, R19, R16 ;  /* 0x0000001305107223 */ /* 0x001fce0000000010 */
[----:B------:R-:W0:Y:S01]  /*0a50*/  FRND.TRUNC R3, R2 ;  /* 0x0000000200037307 */ /* 0x000e22000020d000 */
[----:B-1----:R-:W-:-:S04]  /*0a60*/  FFMA R16, R5, R11, R16 ;  /* 0x0000000b05107223 */ /* 0x002fc80000000010 */
[----:B0-----:R-:W-:-:S07]  /*0a70*/  FFMA R16, R5, R3, R16 ;  /* 0x0000000305107223 */ /* 0x001fce0000000010 */
.L_x_3:
        /* <DEDUP_REMOVED lines=11> */
[----:B------:R-:W4:Y:S01]  /*0b30*/  LDG.E R12, desc[UR12][R2.64+0xc] ;  /* 0x00000c0c020c7981 */ /* 0x000f22000c1e1900 */
[----:B------:R-:W-:Y:S01]  /*0b40*/  HFMA2 R7, -RZ, RZ, 1.75, 0 ;  /* 0x3f000000ff077431 */ /* 0x000fe200000001ff */
[----:B------:R-:W-:-:S04]  /*0b50*/  UIADD3 UR4, UPT, UPT, UR4, 0x4, URZ ;  /* 0x0000000404047890 */ /* 0x000fc8000fffe0ff */
[C---:B--2---:R-:W-:Y:S02]  /*0b60*/  LOP3.LUT R9, R7.reuse, 0x80000000, R4, 0xb8, !PT ;  /* 0x8000000007097812 */ /* 0x044fe400078eb804 */
[----:B---3--:R-:W-:-:S03]  /*0b70*/  LOP3.LUT R11, R7, 0x80000000, R8, 0xb8, !PT ;  /* 0x80000000070b7812 */ /* 0x008fc600078eb808 */
[----:B------:R-:W-:Y:S01]  /*0b80*/  FADD.RZ R9, R4, R9 ;  /* 0x0000000904097221 */ /* 0x000fe2000000c000 */
[----:B----4-:R-:W-:Y:S01]  /*0b90*/  LOP3.LUT R13, R7, 0x80000000, R10, 0xb8, !PT ;  /* 0x80000000070d7812 */ /* 0x010fe200078eb80a */
[----:B------:R-:W-:-:S04]  /*0ba0*/  FADD.RZ R11, R8, R11 ;  /* 0x0000000b080b7221 */ /* 0x000fc8000000c000 */
[----:B------:R-:W0:Y:S01]  /*0bb0*/  FRND.TRUNC R9, R9 ;  /* 0x0000000900097307 */ /* 0x000e22000020d000 */
[----:B------:R-:W-:Y:S01]  /*0bc0*/  LOP3.LUT R7, R7, 0x80000000, R12, 0xb8, !PT ;  /* 0x8000000007077812 */ /* 0x000fe200078eb80c */
[----:B------:R-:W-:-:S04]  /*0bd0*/  FADD.RZ R13, R10, R13 ;  /* 0x0000000d0a0d7221 */ /* 0x000fc8000000c000 */
[----:B------:R-:W-:Y:S02]  /*0be0*/  FADD.RZ R7, R12, R7 ;  /* 0x000000070c077221 */ /* 0x000fe4000000c000 */
[----:B------:R-:W1:Y:S01]  /*0bf0*/  FRND.TRUNC R11, R11 ;  /* 0x0000000b000b7307 */ /* 0x000e62000020d000 */
[----:B0----5:R-:W-:-:S07]  /*0c00*/  FFMA R16, R5, R9, R16 ;  /* 0x0000000905107223 */ /* 0x021fce0000000010 */
[----:B------:R-:W0:Y:S01]  /*0c10*/  FRND.TRUNC R13, R13 ;  /* 0x0000000d000d7307 */ /* 0x000e22000020d000 */
[----:B-1----:R-:W-:-:S07]  /*0c20*/  FFMA R16, R5, R11, R16 ;  /* 0x0000000b05107223 */ /* 0x002fce0000000010 */
[----:B------:R-:W1:Y:S01]  /*0c30*/  FRND.TRUNC R7, R7 ;  /* 0x0000000700077307 */ /* 0x000e62000020d000 */
[----:B0-----:R-:W-:-:S04]  /*0c40*/  FFMA R16, R5, R13, R16 ;  /* 0x0000000d05107223 */ /* 0x001fc80000000010 */
[----:B-1----:R-:W-:-:S07]  /*0c50*/  FFMA R16, R5, R7, R16 ;  /* 0x0000000705107223 */ /* 0x002fce0000000010 */
.L_x_4:
[----:B------:R-:W-:Y:S05]  /*0c60*/  BRA.U !UP1, `(.L_x_0) ;  /* 0x0000000109387547 */ /* 0x000fea000b800000 */
[----:B------:R-:W0:Y:S01]  /*0c70*/  LDC.64 R8, c[0x0][0x380] ;  /* 0x0000e000ff087b82 */ /* 0x000e220000000a00 */
[----:B------:R-:W-:Y:S01]  /*0c80*/  IADD3 R7, PT, PT, R6, UR4, RZ ;  /* 0x0000000406077c10 */ /* 0x000fe2000fffe0ff */
[----:B------:R-:W-:-:S12]  /*0c90*/  UIADD3 UR5, UPT, UPT, -UR5, URZ, URZ ;  /* 0x000000ff05057290 */ /* 0x000fd8000fffe1ff */
.L_x_5:
[----:B0-----:R-:W-:-:S06]  /*0ca0*/  IMAD.WIDE R2, R7, 0x4, R8 ;  /* 0x0000000407027825 */ /* 0x001fcc00078e0208 */
[----:B------:R-:W2:Y:S01]  /*0cb0*/  LDG.E R2, desc[UR12][R2.64] ;  /* 0x0000000c02027981 */ /* 0x000ea2000c1e1900 */
[----:B------:R-:W-:Y:S01]  /*0cc0*/  MOV R11, 0x3f000000 ;  /* 0x3f000000000b7802 */ /* 0x000fe20000000f00 */
[----:B------:R-:W-:Y:S01]  /*0cd0*/  UIADD3 UR5, UPT, UPT, UR5, 0x1, URZ ;  /* 0x0000000105057890 */ /* 0x000fe2000fffe0ff */
[----:B------:R-:W-:-:S03]  /*0ce0*/  IADD3 R7, PT, PT, R7, 0x1, RZ ;  /* 0x0000000107077810 */ /* 0x000fc60007ffe0ff */
[----:B------:R-:W-:Y:S01]  /*0cf0*/  UISETP.NE.AND UP0, UPT, UR5, URZ, UPT ;  /* 0x000000ff0500728c */ /* 0x000fe2000bf05270 */
[----:B--2---:R-:W-:-:S05]  /*0d00*/  LOP3.LUT R11, R11, 0x80000000, R2, 0xb8, !PT ;  /* 0x800000000b0b7812 */ /* 0x004fca00078eb802 */
[----:B------:R-:W-:-:S06]  /*0d10*/  FADD.RZ R11, R2, R11 ;  /* 0x0000000b020b7221 */ /* 0x000fcc000000c000 */
[----:B------:R-:W0:Y:S02]  /*0d20*/  FRND.TRUNC R11, R11 ;  /* 0x0000000b000b7307 */ /* 0x000e24000020d000 */
[----:B0----5:R-:W-:Y:S01]  /*0d30*/  FFMA R16, R5, R11, R16 ;  /* 0x0000000b05107223 */ /* 0x021fe20000000010 */
[----:B------:R-:W-:Y:S06]  /*0d40*/  BRA.U UP0, `(.L_x_5) ;  /* 0xfffffffd00d47547 */ /* 0x000fec000b83ffff */
.L_x_0:
[----:B------:R-:W0:Y:S01]  /*0d50*/  LDCU UR4, c[0x0][0x3a0] ;  /* 0x00007400ff0477ac */ /* 0x000e220008000800 */
[----:B------:R-:W1:Y:S01]  /*0d60*/  LDC.64 R2, c[0x0][0x390] ;  /* 0x0000e400ff027b82 */ /* 0x000e620000000a00 */
[----:B0-----:R-:W-:-:S04]  /*0d70*/  FADD R16, R16, UR4 ;  /* 0x0000000410107e21 */ /* 0x001fc80008000000 */
[----:B------:R-:W-:Y:S01]  /*0d80*/  FADD R16, R16, -1 ;  /* 0xbf80000010107421 */ /* 0x000fe20000000000 */
[----:B-1----:R-:W-:-:S04]  /*0d90*/  IMAD.WIDE R2, R0, 0x4, R2 ;  /* 0x0000000400027825 */ /* 0x002fc800078e0202 */
[----:B-----5:R-:W-:-:S05]  /*0da0*/  FMNMX R5, RZ, R16, !PT ;  /* 0x00000010ff057209 */ /* 0x020fca0007800000 */
[----:B------:R-:W-:Y:S01]  /*0db0*/  STG.E desc[UR12][R2.64], R5 ;  /* 0x0000000502007986 */ /* 0x000fe2000c10190c */
[----:B------:R-:W-:Y:S05]  /*0dc0*/  EXIT ;  /* 0x000000000000794d */ /* 0x000fea0003800000 */
.L_x_6:
[----:B------:R-:W-:-:S00]  /*0dd0*/  BRA `(.L_x_6) ;  /* 0xfffffffc00fc7947 */ /* 0x000fc0000383ffff */
[----:B------:R-:W-:-:S00]  /*0de0*/  NOP ;  /* 0x0000000000007918 */ /* 0x000fc00000000000 */
        /* <DEDUP_REMOVED lines=9> */
.L_x_7:


//--------------------- .nv.shared.reserved.0     --------------------------
	.section	.nv.shared.reserved.0,"aw",@nobits
	.weak		__nv_reservedSMEM_offset_0_alias
	.size		__nv_reservedSMEM_offset_0_alias, 0, 64
	.other		__nv_reservedSMEM_offset_0_alias,@"STO_CUDA_RESERVED_SHARED STV_DEFAULT"
__nv_reservedSMEM_offset_0_alias:
	.zero		0
	.zero		64


//--------------------- .nv.constant0.hinge_embedding_loss_quantized_kernel --------------------------
	.section	.nv.constant0.hinge_embedding_loss_quantized_kernel,"a",@progbits
	.sectionflags	@""
	.align	4
.nv.constant0.hinge_embedding_loss_quantized_kernel:
	.zero		932


//--------------------- SYMBOLS --------------------------

	.type		.nv.reservedSmem.offset0,@object
	.size		.nv.reservedSmem.offset0,0x4
